	.headerflags	@"EF_CUDA_TEXMODE_UNIFIED EF_CUDA_64BIT_ADDRESS EF_CUDA_SM86 EF_CUDA_VIRTUAL_SM(EF_CUDA_SM86)"
	.elftype	@"ET_EXEC"


//--------------------- .nv.info                  --------------------------
	.section	.nv.info,"",@"SHT_CUDA_INFO"
	.align	4


	//----- nvinfo : EIATTR_REGCOUNT
	.align		4
        /*0000*/ 	.byte	0x04, 0x2f
        /*0002*/ 	.short	(.L_1 - .L_0)
	.align		4
.L_0:
        /*0004*/ 	.word	index@(triton_poi_fused_silu_2)
        /*0008*/ 	.word	0x0000000c


	//----- nvinfo : EIATTR_MIN_STACK_SIZE
	.align		4
.L_1:
        /*000c*/ 	.byte	0x04, 0x12
        /*000e*/ 	.short	(.L_3 - .L_2)
	.align		4
.L_2:
        /*0010*/ 	.word	index@(triton_poi_fused_silu_2)
        /*0014*/ 	.word	0x00000000


	//----- nvinfo : EIATTR_FRAME_SIZE
	.align		4
.L_3:
        /*0018*/ 	.byte	0x04, 0x11
        /*001a*/ 	.short	(.L_5 - .L_4)
	.align		4
.L_4:
        /*001c*/ 	.word	index@(triton_poi_fused_silu_2)
        /*0020*/ 	.word	0x00000000


	//----- nvinfo : EIATTR_MIN_STACK_SIZE
	.align		4
.L_5:
        /*0024*/ 	.byte	0x04, 0x12
        /*0026*/ 	.short	(.L_7 - .L_6)
	.align		4
.L_6:
        /*0028*/ 	.word	index@(triton_poi_fused_silu_2)
        /*002c*/ 	.word	0x00000000
.L_7:


//--------------------- .nv.info.triton_poi_fused_silu_2 --------------------------
	.section	.nv.info.triton_poi_fused_silu_2,"",@"SHT_CUDA_INFO"
	.sectionflags	@""
	.align	4


	//----- nvinfo : EIATTR_CUDA_API_VERSION
	.align		4
        /*0000*/ 	.byte	0x04, 0x37
        /*0002*/ 	.short	(.L_9 - .L_8)
.L_8:
        /*0004*/ 	.word	0x0000007c


	//----- nvinfo : EIATTR_SW2861232_WAR
	.align		4
.L_9:
        /*0008*/ 	.byte	0x01, 0x35
	.zero		2


	//----- nvinfo : EIATTR_PARAM_CBANK
	.align		4
        /*000c*/ 	.byte	0x04, 0x0a
        /*000e*/ 	.short	(.L_11 - .L_10)
	.align		4
.L_10:
        /*0010*/ 	.word	index@(.nv.constant0.triton_poi_fused_silu_2)
        /*0014*/ 	.short	0x0160
        /*0016*/ 	.short	0x0020


	//----- nvinfo : EIATTR_CBANK_PARAM_SIZE
	.align		4
.L_11:
        /*0018*/ 	.byte	0x03, 0x19
        /*001a*/ 	.short	0x0020


	//----- nvinfo : EIATTR_KPARAM_INFO
	.align		4
        /*001c*/ 	.byte	0x04, 0x17
        /*001e*/ 	.short	(.L_13 - .L_12)
.L_12:
        /*0020*/ 	.word	0x00000000
        /*0024*/ 	.short	0x0003
        /*0026*/ 	.short	0x0018
        /*0028*/ 	.byte	0x00, 0xf4, 0x21, 0x00


	//----- nvinfo : EIATTR_KPARAM_INFO
	.align		4
.L_13:
        /*002c*/ 	.byte	0x04, 0x17
        /*002e*/ 	.short	(.L_15 - .L_14)
.L_14:
        /*0030*/ 	.word	0x00000000
        /*0034*/ 	.short	0x0002
        /*0036*/ 	.short	0x0010
        /*0038*/ 	.byte	0x00, 0xf0, 0x11, 0x00


	//----- nvinfo : EIATTR_KPARAM_INFO
	.align		4
.L_15:
        /*003c*/ 	.byte	0x04, 0x17
        /*003e*/ 	.short	(.L_17 - .L_16)
.L_16:
        /*0040*/ 	.word	0x00000000
        /*0044*/ 	.short	0x0001
        /*0046*/ 	.short	0x0008
        /*0048*/ 	.byte	0x00, 0xf4, 0x21, 0x00


	//----- nvinfo : EIATTR_KPARAM_INFO
	.align		4
.L_17:
        /*004c*/ 	.byte	0x04, 0x17
        /*004e*/ 	.short	(.L_19 - .L_18)
.L_18:
        /*0050*/ 	.word	0x00000000
        /*0054*/ 	.short	0x0000
        /*0056*/ 	.short	0x0000
        /*0058*/ 	.byte	0x00, 0xf4, 0x21, 0x00


	//----- nvinfo : EIATTR_MAXREG_COUNT
	.align		4
.L_19:
        /*005c*/ 	.byte	0x03, 0x1b
        /*005e*/ 	.short	0x00ff


	//----- nvinfo : EIATTR_EXIT_INSTR_OFFSETS
	.align		4
        /*0060*/ 	.byte	0x04, 0x1c
        /*0062*/ 	.short	(.L_21 - .L_20)


	//   ....[0]....
.L_20:
        /*0064*/ 	.word	0x000002f0


	//   ....[1]....
        /*0068*/ 	.word	0x00000310


	//----- nvinfo : EIATTR_REQNTID
	.align		4
.L_21:
        /*006c*/ 	.byte	0x04, 0x10
        /*006e*/ 	.short	(.L_23 - .L_22)
.L_22:
        /*0070*/ 	.word	0x00000080
        /*0074*/ 	.word	0x00000001
        /*0078*/ 	.word	0x00000001


	//----- nvinfo : EIATTR_CRS_STACK_SIZE
	.align		4
.L_23:
        /*007c*/ 	.byte	0x04, 0x1e
        /*007e*/ 	.short	(.L_25 - .L_24)
.L_24:
        /*0080*/ 	.word	0x00000000
.L_25:


//--------------------- .nv.callgraph             --------------------------
	.section	.nv.callgraph,"",@"SHT_CUDA_CALLGRAPH"
	.align	4
	.sectionentsize	8
	.align		4
        /*0000*/ 	.word	0x00000000
	.align		4
        /*0004*/ 	.word	0xffffffff
	.align		4
        /*0008*/ 	.word	0x00000000
	.align		4
        /*000c*/ 	.word	0xfffffffe
	.align		4
        /*0010*/ 	.word	0x00000000
	.align		4
        /*0014*/ 	.word	0xfffffffd
	.align		4
        /*0018*/ 	.word	0x00000000
	.align		4
        /*001c*/ 	.word	0xfffffffc


//--------------------- .nv.rel.action            --------------------------
	.section	.nv.rel.action,"",@"SHT_CUDA_RELOCINFO"
	.align	8
	.sectionentsize	8
        /*0000*/ 	.byte	0x73, 0x00, 0x00, 0x00, 0x00, 0x00, 0x00, 0x00, 0x00, 0x00, 0x00, 0x11, 0x25, 0x00, 0x05, 0x36


//--------------------- .nv.constant0.triton_poi_fused_silu_2 --------------------------
	.section	.nv.constant0.triton_poi_fused_silu_2,"a",@progbits
	.sectionflags	@""
	.align	4
.nv.constant0.triton_poi_fused_silu_2:
	.zero		384


//--------------------- .text.triton_poi_fused_silu_2 --------------------------
	.section	.text.triton_poi_fused_silu_2,"ax",@progbits
	.sectioninfo	@"SHI_REGISTERS=12"
	.align	128
        .global         triton_poi_fused_silu_2
        .type           triton_poi_fused_silu_2,@function
        .size           triton_poi_fused_silu_2,(.L_x_3 - triton_poi_fused_silu_2)
        .other          triton_poi_fused_silu_2,@"STO_CUDA_ENTRY STV_DEFAULT"
triton_poi_fused_silu_2:
.text.triton_poi_fused_silu_2:
[----:B------:R-:W-:Y:S02]  /*0000*/  MOV R1, c[0x0][0x28] ;  /* 0x00000a0000017a02 */ /* 0x000fe40000000f00 */
[----:B------:R-:W0:Y:S01]  /*0010*/  S2R R0, SR_TID.X ;  /* 0x0000000000007919 */ /* 0x000e220000002100 */
[----:B------:R-:W-:Y:S01]  /*0020*/  ULDC.64 UR4, c[0x0][0x118] ;  /* 0x0000460000047ab9 */ /* 0x000fe20000000a00 */
[----:B------:R-:W-:Y:S01]  /*0030*/  BSSY B0, `(.L_x_0) ;  /* 0x000000b000007945 */ /* 0x000fe20003800000 */
[----:B------:R-:W-:Y:S01]  /*0040*/  MOV R9, 0x2 ;  /* 0x0000000200097802 */ /* 0x000fe20000000f00 */
[----:B------:R-:W1:Y:S01]  /*0050*/  S2R R3, SR_CTAID.X ;  /* 0x0000000000037919 */ /* 0x000e620000002500 */
[----:B------:R-:W-:Y:S02]  /*0060*/  MOV R2, RZ ;  /* 0x000000ff00027202 */ /* 0x000fe40000000f00 */
[----:B0-----:R-:W-:-:S04]  /*0070*/  SHF.L.U32 R0, R0, 0x1, RZ ;  /* 0x0000000100007819 */ /* 0x001fc800000006ff */
[----:B------:R-:W-:-:S04]  /*0080*/  LOP3.LUT R0, R0, 0xfe, RZ, 0xc0, !PT ;  /* 0x000000fe00007812 */ /* 0x000fc800078ec0ff */
[----:B-1----:R-:W-:-:S04]  /*0090*/  LEA R0, R3, R0, 0x8 ;  /* 0x0000000003007211 */ /* 0x002fc800078e40ff */
[----:B------:R-:W-:-:S13]  /*00a0*/  ISETP.GE.AND P0, PT, R0, 0x900, PT ;  /* 0x000009000000780c */ /* 0x000fda0003f06270 */
[----:B------:R-:W-:Y:S05]  /*00b0*/  @P0 BRA `(.L_x_1) ;  /* 0x0000002000000947 */ /* 0x000fea0003800000 */
[----:B------:R-:W-:-:S06]  /*00c0*/  IMAD.WIDE R2, R0, R9, c[0x0][0x160] ;  /* 0x0000580000027625 */ /* 0x000fcc00078e0209 */
[----:B------:R0:W5:Y:S02]  /*00d0*/  LDG.E R2, [R2.64] ;  /* 0x0000000402027981 */ /* 0x000164000c1e1900 */
.L_x_1:
[----:B------:R-:W-:Y:S05]  /*00e0*/  BSYNC B0 ;  /* 0x0000000000007941 */ /* 0x000fea0003800000 */
.L_x_0:
[C---:B0----5:R-:W-:Y:S02]  /*00f0*/  SHF.L.U32 R3, R2.reuse, 0x10, RZ ;  /* 0x0000001002037819 */ /* 0x061fe400000006ff */
[----:B------:R-:W-:Y:S02]  /*0100*/  PRMT R2, R2, 0x7632, R2 ;  /* 0x0000763202027816 */ /* 0x000fe40000000002 */
[----:B------:R-:W-:Y:S01]  /*0110*/  MOV R8, 0x3e800000 ;  /* 0x3e80000000087802 */ /* 0x000fe20000000f00 */
[----:B------:R-:W-:Y:S01]  /*0120*/  FADD R4, RZ, -R3 ;  /* 0x80000003ff047221 */ /* 0x000fe20000000000 */
[----:B------:R-:W-:-:S03]  /*0130*/  SHF.L.U32 R2, R2, 0x10, RZ ;  /* 0x0000001002027819 */ /* 0x000fc600000006ff */
[----:B------:R-:W-:Y:S02]  /*0140*/  FMUL R5, R4, 1.4426950216293334961 ;  /* 0x3fb8aa3b04057820 */ /* 0x000fe40000400000 */
[----:B------:R-:W-:-:S03]  /*0150*/  FADD R4, RZ, -R2 ;  /* 0x80000002ff047221 */ /* 0x000fc60000000000 */
[----:B------:R-:W-:Y:S01]  /*0160*/  FSETP.GEU.AND P1, PT, R5, -126, PT ;  /* 0xc2fc00000500780b */ /* 0x000fe20003f2e000 */
[----:B------:R-:W-:-:S05]  /*0170*/  FMUL R6, R4, 1.4426950216293334961 ;  /* 0x3fb8aa3b04067820 */ /* 0x000fca0000400000 */
[----:B------:R-:W-:-:S07]  /*0180*/  FSETP.GEU.AND P2, PT, R6, -126, PT ;  /* 0xc2fc00000600780b */ /* 0x000fce0003f4e000 */
[----:B------:R-:W-:-:S04]  /*0190*/  @!P1 FMUL R5, R5, 0.5 ;  /* 0x3f00000005059820 */ /* 0x000fc80000400000 */
[----:B------:R-:W0:Y:S02]  /*01a0*/  MUFU.EX2 R4, R5 ;  /* 0x0000000500047308 */ /* 0x000e240000000800 */
[----:B------:R-:W-:-:S06]  /*01b0*/  @!P2 FMUL R6, R6, 0.5 ;  /* 0x3f0000000606a820 */ /* 0x000fcc0000400000 */
[----:B------:R-:W1:Y:S01]  /*01c0*/  MUFU.EX2 R7, R6 ;  /* 0x0000000600077308 */ /* 0x000e620000000800 */
[----:B0-----:R-:W-:-:S04]  /*01d0*/  @!P1 FMUL R4, R4, R4 ;  /* 0x0000000404049220 */ /* 0x001fc80000400000 */
[----:B------:R-:W-:Y:S01]  /*01e0*/  FADD R4, R4, 1 ;  /* 0x3f80000004047421 */ /* 0x000fe20000000000 */
[----:B-1----:R-:W-:-:S04]  /*01f0*/  @!P2 FMUL R7, R7, R7 ;  /* 0x000000070707a220 */ /* 0x002fc80000400000 */
[----:B------:R-:W-:Y:S01]  /*0200*/  FSETP.GT.AND P1, PT, R4, 8.50705917302346158658e+37, PT ;  /* 0x7e8000000400780b */ /* 0x000fe20003f24000 */
[----:B------:R-:W-:-:S03]  /*0210*/  FADD R7, R7, 1 ;  /* 0x3f80000007077421 */ /* 0x000fc60000000000 */
[----:B------:R-:W-:Y:S02]  /*0220*/  FSEL R5, R8, 1, P1 ;  /* 0x3f80000008057808 */ /* 0x000fe40000800000 */
[----:B------:R-:W-:-:S04]  /*0230*/  FSETP.GT.AND P2, PT, R7, 8.50705917302346158658e+37, PT ;  /* 0x7e8000000700780b */ /* 0x000fc80003f44000 */
[----:B------:R-:W-:-:S03]  /*0240*/  FSEL R8, R8, 1, P2 ;  /* 0x3f80000008087808 */ /* 0x000fc60001000000 */
[----:B------:R-:W-:-:S06]  /*0250*/  @P1 FMUL R4, R4, 0.25 ;  /* 0x3e80000004041820 */ /* 0x000fcc0000400000 */
[----:B------:R-:W0:Y:S01]  /*0260*/  MUFU.RCP R4, R4 ;  /* 0x0000000400047308 */ /* 0x000e220000001000 */
[----:B------:R-:W-:-:S07]  /*0270*/  @P2 FMUL R7, R7, 0.25 ;  /* 0x3e80000007072820 */ /* 0x000fce0000400000 */
[----:B------:R-:W1:Y:S01]  /*0280*/  MUFU.RCP R7, R7 ;  /* 0x0000000700077308 */ /* 0x000e620000001000 */
[----:B0-----:R-:W-:-:S04]  /*0290*/  FMUL R6, R4, R5 ;  /* 0x0000000504067220 */ /* 0x001fc80000400000 */
[----:B------:R-:W-:Y:S01]  /*02a0*/  FMUL R6, R3, R6 ;  /* 0x0000000603067220 */ /* 0x000fe20000400000 */
[----:B-1----:R-:W-:-:S04]  /*02b0*/  FMUL R5, R7, R8 ;  /* 0x0000000807057220 */ /* 0x002fc80000400000 */
[----:B------:R-:W-:Y:S01]  /*02c0*/  FMUL R5, R2, R5 ;  /* 0x0000000502057220 */ /* 0x000fe20000400000 */
[----:B------:R-:W-:-:S04]  /*02d0*/  IMAD.WIDE R2, R0, R9, c[0x0][0x168] ;  /* 0x00005a0000027625 */ /* 0x000fc800078e0209 */
[----:B------:R-:W-:Y:S01]  /*02e0*/  F2FP.BF16.PACK_AB R5, R5, R6 ;  /* 0x000000060505723e */ /* 0x000fe200000010ff */
[----:B------:R-:W-:Y:S06]  /*02f0*/  @P0 EXIT ;  /* 0x000000000000094d */ /* 0x000fec0003800000 */
[----:B------:R-:W-:Y:S01]  /*0300*/  STG.E [R2.64], R5 ;  /* 0x0000000502007986 */ /* 0x000fe2000c101904 */
[----:B------:R-:W-:Y:S05]  /*0310*/  EXIT ;  /* 0x000000000000794d */ /* 0x000fea0003800000 */
.L_x_2:
[----:B------:R-:W-:-:S00]  /*0320*/  BRA `(.L_x_2) ;  /* 0xfffffff000007947 */ /* 0x000fc0000383ffff */
[----:B------:R-:W-:-:S00]  /*0330*/  NOP ;  /* 0x0000000000007918 */ /* 0x000fc00000000000 */
        /* <DEDUP_REMOVED lines=12> */
.L_x_3:
